//
// Generated by NVIDIA NVVM Compiler
//
// Compiler Build ID: CL-36424714
// Cuda compilation tools, release 13.0, V13.0.88
// Based on NVVM 20.0.0
//

.version 9.0
.target sm_100
.address_size 64

	// .globl	_Z32softmax_kl_loss_fwd_batch_kernelPKfiiPKiS0_S0_Pf

.visible .entry _Z32softmax_kl_loss_fwd_batch_kernelPKfiiPKiS0_S0_Pf(
	.param .u64 .ptr .align 1 _Z32softmax_kl_loss_fwd_batch_kernelPKfiiPKiS0_S0_Pf_param_0,
	.param .u32 _Z32softmax_kl_loss_fwd_batch_kernelPKfiiPKiS0_S0_Pf_param_1,
	.param .u32 _Z32softmax_kl_loss_fwd_batch_kernelPKfiiPKiS0_S0_Pf_param_2,
	.param .u64 .ptr .align 1 _Z32softmax_kl_loss_fwd_batch_kernelPKfiiPKiS0_S0_Pf_param_3,
	.param .u64 .ptr .align 1 _Z32softmax_kl_loss_fwd_batch_kernelPKfiiPKiS0_S0_Pf_param_4,
	.param .u64 .ptr .align 1 _Z32softmax_kl_loss_fwd_batch_kernelPKfiiPKiS0_S0_Pf_param_5,
	.param .u64 .ptr .align 1 _Z32softmax_kl_loss_fwd_batch_kernelPKfiiPKiS0_S0_Pf_param_6
)
{
	.reg .pred 	%p<5>;
	.reg .b32 	%r<13>;
	.reg .b32 	%f<28>;
	.reg .b64 	%rd<18>;

	ld.param.u64 	%rd1, [_Z32softmax_kl_loss_fwd_batch_kernelPKfiiPKiS0_S0_Pf_param_0];
	ld.param.u32 	%r2, [_Z32softmax_kl_loss_fwd_batch_kernelPKfiiPKiS0_S0_Pf_param_1];
	ld.param.u32 	%r3, [_Z32softmax_kl_loss_fwd_batch_kernelPKfiiPKiS0_S0_Pf_param_2];
	ld.param.u64 	%rd2, [_Z32softmax_kl_loss_fwd_batch_kernelPKfiiPKiS0_S0_Pf_param_3];
	ld.param.u64 	%rd3, [_Z32softmax_kl_loss_fwd_batch_kernelPKfiiPKiS0_S0_Pf_param_4];
	ld.param.u64 	%rd4, [_Z32softmax_kl_loss_fwd_batch_kernelPKfiiPKiS0_S0_Pf_param_5];
	ld.param.u64 	%rd5, [_Z32softmax_kl_loss_fwd_batch_kernelPKfiiPKiS0_S0_Pf_param_6];
	mov.u32 	%r4, %tid.x;
	mov.u32 	%r5, %ctaid.x;
	mov.u32 	%r6, %ntid.x;
	mad.lo.s32 	%r1, %r5, %r6, %r4;
	setp.ge.s32 	%p1, %r1, %r3;
	@%p1 bra 	$L__BB0_2;
	cvta.to.global.u64 	%rd6, %rd2;
	cvta.to.global.u64 	%rd7, %rd1;
	cvta.to.global.u64 	%rd8, %rd3;
	cvta.to.global.u64 	%rd9, %rd4;
	cvta.to.global.u64 	%rd10, %rd5;
	mul.wide.s32 	%rd11, %r1, 4;
	add.s64 	%rd12, %rd6, %rd11;
	ld.global.u32 	%r7, [%rd12];
	mad.lo.s32 	%r8, %r2, %r1, %r7;
	mul.wide.s32 	%rd13, %r8, 4;
	add.s64 	%rd14, %rd7, %rd13;
	ld.global.f32 	%f1, [%rd14];
	setp.lt.f32 	%p2, %f1, 0f00800000;
	mul.f32 	%f2, %f1, 0f4B000000;
	selp.f32 	%f3, %f2, %f1, %p2;
	selp.f32 	%f4, 0fC1B80000, 0f00000000, %p2;
	mov.b32 	%r9, %f3;
	add.s32 	%r10, %r9, -1059760811;
	and.b32  	%r11, %r10, -8388608;
	sub.s32 	%r12, %r9, %r11;
	mov.b32 	%f5, %r12;
	cvt.rn.f32.s32 	%f6, %r11;
	fma.rn.f32 	%f7, %f6, 0f34000000, %f4;
	add.f32 	%f8, %f5, 0fBF800000;
	fma.rn.f32 	%f9, %f8, 0fBE055027, 0f3E1039F6;
	fma.rn.f32 	%f10, %f9, %f8, 0fBDF8CDCC;
	fma.rn.f32 	%f11, %f10, %f8, 0f3E0F2955;
	fma.rn.f32 	%f12, %f11, %f8, 0fBE2AD8B9;
	fma.rn.f32 	%f13, %f12, %f8, 0f3E4CED0B;
	fma.rn.f32 	%f14, %f13, %f8, 0fBE7FFF22;
	fma.rn.f32 	%f15, %f14, %f8, 0f3EAAAA78;
	fma.rn.f32 	%f16, %f15, %f8, 0fBF000000;
	mul.f32 	%f17, %f8, %f16;
	fma.rn.f32 	%f18, %f17, %f8, %f8;
	fma.rn.f32 	%f19, %f7, 0f3F317218, %f18;
	setp.gt.u32 	%p3, %r9, 2139095039;
	fma.rn.f32 	%f20, %f3, 0f7F800000, 0f7F800000;
	selp.f32 	%f21, %f20, %f19, %p3;
	setp.eq.f32 	%p4, %f3, 0f00000000;
	neg.f32 	%f22, %f21;
	selp.f32 	%f23, 0f7F800000, %f22, %p4;
	add.s64 	%rd15, %rd8, %rd11;
	ld.global.f32 	%f24, [%rd15];
	mul.f32 	%f25, %f24, %f23;
	add.s64 	%rd16, %rd9, %rd11;
	ld.global.f32 	%f26, [%rd16];
	mul.f32 	%f27, %f26, %f25;
	add.s64 	%rd17, %rd10, %rd11;
	st.global.f32 	[%rd17], %f27;
$L__BB0_2:
	ret;

}
	// .globl	_Z32softmax_kl_loss_bwd_batch_kernelPKfiiPKiS0_S0_Pf
.visible .entry _Z32softmax_kl_loss_bwd_batch_kernelPKfiiPKiS0_S0_Pf(
	.param .u64 .ptr .align 1 _Z32softmax_kl_loss_bwd_batch_kernelPKfiiPKiS0_S0_Pf_param_0,
	.param .u32 _Z32softmax_kl_loss_bwd_batch_kernelPKfiiPKiS0_S0_Pf_param_1,
	.param .u32 _Z32softmax_kl_loss_bwd_batch_kernelPKfiiPKiS0_S0_Pf_param_2,
	.param .u64 .ptr .align 1 _Z32softmax_kl_loss_bwd_batch_kernelPKfiiPKiS0_S0_Pf_param_3,
	.param .u64 .ptr .align 1 _Z32softmax_kl_loss_bwd_batch_kernelPKfiiPKiS0_S0_Pf_param_4,
	.param .u64 .ptr .align 1 _Z32softmax_kl_loss_bwd_batch_kernelPKfiiPKiS0_S0_Pf_param_5,
	.param .u64 .ptr .align 1 _Z32softmax_kl_loss_bwd_batch_kernelPKfiiPKiS0_S0_Pf_param_6
)
{
	.reg .pred 	%p<5>;
	.reg .b32 	%r<10>;
	.reg .b32 	%f<8>;
	.reg .b64 	%rd<18>;

	ld.param.u64 	%rd1, [_Z32softmax_kl_loss_bwd_batch_kernelPKfiiPKiS0_S0_Pf_param_0];
	ld.param.u32 	%r3, [_Z32softmax_kl_loss_bwd_batch_kernelPKfiiPKiS0_S0_Pf_param_1];
	ld.param.u32 	%r4, [_Z32softmax_kl_loss_bwd_batch_kernelPKfiiPKiS0_S0_Pf_param_2];
	ld.param.u64 	%rd2, [_Z32softmax_kl_loss_bwd_batch_kernelPKfiiPKiS0_S0_Pf_param_3];
	ld.param.u64 	%rd3, [_Z32softmax_kl_loss_bwd_batch_kernelPKfiiPKiS0_S0_Pf_param_4];
	ld.param.u64 	%rd4, [_Z32softmax_kl_loss_bwd_batch_kernelPKfiiPKiS0_S0_Pf_param_5];
	ld.param.u64 	%rd5, [_Z32softmax_kl_loss_bwd_batch_kernelPKfiiPKiS0_S0_Pf_param_6];
	mov.u32 	%r5, %tid.x;
	mov.u32 	%r6, %ctaid.x;
	mov.u32 	%r7, %ntid.x;
	mad.lo.s32 	%r1, %r6, %r7, %r5;
	div.s32 	%r2, %r1, %r3;
	setp.lt.s32 	%p1, %r3, 0;
	setp.ge.s32 	%p2, %r2, %r4;
	or.pred  	%p3, %p1, %p2;
	@%p3 bra 	$L__BB1_2;
	cvta.to.global.u64 	%rd6, %rd2;
	cvta.to.global.u64 	%rd7, %rd1;
	cvta.to.global.u64 	%rd8, %rd3;
	cvta.to.global.u64 	%rd9, %rd4;
	cvta.to.global.u64 	%rd10, %rd5;
	mul.wide.s32 	%rd11, %r2, 4;
	add.s64 	%rd12, %rd6, %rd11;
	ld.global.u32 	%r8, [%rd12];
	mul.wide.s32 	%rd13, %r1, 4;
	add.s64 	%rd14, %rd7, %rd13;
	ld.global.f32 	%f1, [%rd14];
	rem.s32 	%r9, %r1, %r3;
	setp.eq.s32 	%p4, %r9, %r8;
	add.f32 	%f2, %f1, 0fBF800000;
	selp.f32 	%f3, %f2, %f1, %p4;
	add.s64 	%rd15, %rd8, %rd11;
	ld.global.f32 	%f4, [%rd15];
	add.s64 	%rd16, %rd9, %rd11;
	ld.global.f32 	%f5, [%rd16];
	mul.f32 	%f6, %f4, %f5;
	mul.f32 	%f7, %f3, %f6;
	add.s64 	%rd17, %rd10, %rd13;
	st.global.f32 	[%rd17], %f7;
$L__BB1_2:
	ret;

}
	// .globl	_Z26softmax_r_fwd_batch_kernelPKfiiS0_Pf
.visible .entry _Z26softmax_r_fwd_batch_kernelPKfiiS0_Pf(
	.param .u64 .ptr .align 1 _Z26softmax_r_fwd_batch_kernelPKfiiS0_Pf_param_0,
	.param .u32 _Z26softmax_r_fwd_batch_kernelPKfiiS0_Pf_param_1,
	.param .u32 _Z26softmax_r_fwd_batch_kernelPKfiiS0_Pf_param_2,
	.param .u64 .ptr .align 1 _Z26softmax_r_fwd_batch_kernelPKfiiS0_Pf_param_3,
	.param .u64 .ptr .align 1 _Z26softmax_r_fwd_batch_kernelPKfiiS0_Pf_param_4
)
{
	.reg .pred 	%p<4>;
	.reg .b32 	%r<8>;
	.reg .b32 	%f<4>;
	.reg .b64 	%rd<12>;

	ld.param.u64 	%rd1, [_Z26softmax_r_fwd_batch_kernelPKfiiS0_Pf_param_0];
	ld.param.u32 	%r3, [_Z26softmax_r_fwd_batch_kernelPKfiiS0_Pf_param_1];
	ld.param.u32 	%r4, [_Z26softmax_r_fwd_batch_kernelPKfiiS0_Pf_param_2];
	ld.param.u64 	%rd2, [_Z26softmax_r_fwd_batch_kernelPKfiiS0_Pf_param_3];
	ld.param.u64 	%rd3, [_Z26softmax_r_fwd_batch_kernelPKfiiS0_Pf_param_4];
	mov.u32 	%r5, %tid.x;
	mov.u32 	%r6, %ctaid.x;
	mov.u32 	%r7, %ntid.x;
	mad.lo.s32 	%r1, %r6, %r7, %r5;
	div.s32 	%r2, %r1, %r3;
	setp.lt.s32 	%p1, %r3, 0;
	setp.ge.s32 	%p2, %r2, %r4;
	or.pred  	%p3, %p1, %p2;
	@%p3 bra 	$L__BB2_2;
	cvta.to.global.u64 	%rd4, %rd1;
	cvta.to.global.u64 	%rd5, %rd2;
	cvta.to.global.u64 	%rd6, %rd3;
	mul.wide.s32 	%rd7, %r1, 4;
	add.s64 	%rd8, %rd4, %rd7;
	ld.global.f32 	%f1, [%rd8];
	mul.wide.s32 	%rd9, %r2, 4;
	add.s64 	%rd10, %rd5, %rd9;
	ld.global.f32 	%f2, [%rd10];
	sub.f32 	%f3, %f1, %f2;
	add.s64 	%rd11, %rd6, %rd7;
	st.global.f32 	[%rd11], %f3;
$L__BB2_2:
	ret;

}
	// .globl	_Z34softmax_kl_loss_r_fwd_batch_kernelPKfiiPKiS0_Pf
.visible .entry _Z34softmax_kl_loss_r_fwd_batch_kernelPKfiiPKiS0_Pf(
	.param .u64 .ptr .align 1 _Z34softmax_kl_loss_r_fwd_batch_kernelPKfiiPKiS0_Pf_param_0,
	.param .u32 _Z34softmax_kl_loss_r_fwd_batch_kernelPKfiiPKiS0_Pf_param_1,
	.param .u32 _Z34softmax_kl_loss_r_fwd_batch_kernelPKfiiPKiS0_Pf_param_2,
	.param .u64 .ptr .align 1 _Z34softmax_kl_loss_r_fwd_batch_kernelPKfiiPKiS0_Pf_param_3,
	.param .u64 .ptr .align 1 _Z34softmax_kl_loss_r_fwd_batch_kernelPKfiiPKiS0_Pf_param_4,
	.param .u64 .ptr .align 1 _Z34softmax_kl_loss_r_fwd_batch_kernelPKfiiPKiS0_Pf_param_5
)
{
	.reg .pred 	%p<2>;
	.reg .b32 	%r<9>;
	.reg .b32 	%f<5>;
	.reg .b64 	%rd<15>;

	ld.param.u64 	%rd1, [_Z34softmax_kl_loss_r_fwd_batch_kernelPKfiiPKiS0_Pf_param_0];
	ld.param.u32 	%r2, [_Z34softmax_kl_loss_r_fwd_batch_kernelPKfiiPKiS0_Pf_param_1];
	ld.param.u32 	%r3, [_Z34softmax_kl_loss_r_fwd_batch_kernelPKfiiPKiS0_Pf_param_2];
	ld.param.u64 	%rd2, [_Z34softmax_kl_loss_r_fwd_batch_kernelPKfiiPKiS0_Pf_param_3];
	ld.param.u64 	%rd3, [_Z34softmax_kl_loss_r_fwd_batch_kernelPKfiiPKiS0_Pf_param_4];
	ld.param.u64 	%rd4, [_Z34softmax_kl_loss_r_fwd_batch_kernelPKfiiPKiS0_Pf_param_5];
	mov.u32 	%r4, %tid.x;
	mov.u32 	%r5, %ctaid.x;
	mov.u32 	%r6, %ntid.x;
	mad.lo.s32 	%r1, %r5, %r6, %r4;
	setp.ge.s32 	%p1, %r1, %r3;
	@%p1 bra 	$L__BB3_2;
	cvta.to.global.u64 	%rd5, %rd2;
	cvta.to.global.u64 	%rd6, %rd1;
	cvta.to.global.u64 	%rd7, %rd3;
	cvta.to.global.u64 	%rd8, %rd4;
	mul.wide.s32 	%rd9, %r1, 4;
	add.s64 	%rd10, %rd5, %rd9;
	ld.global.u32 	%r7, [%rd10];
	mad.lo.s32 	%r8, %r2, %r1, %r7;
	mul.wide.s32 	%rd11, %r8, 4;
	add.s64 	%rd12, %rd6, %rd11;
	ld.global.f32 	%f1, [%rd12];
	neg.f32 	%f2, %f1;
	add.s64 	%rd13, %rd7, %rd9;
	ld.global.f32 	%f3, [%rd13];
	mul.f32 	%f4, %f3, %f2;
	add.s64 	%rd14, %rd8, %rd9;
	st.global.f32 	[%rd14], %f4;
$L__BB3_2:
	ret;

}


// ===== COMPILED SASS (sm_100) =====

	.target	sm_100

	.elftype	@"ET_EXEC"


//--------------------- .note.nv.tkinfo           --------------------------
	.section	.note.nv.tkinfo,"",@"SHT_NOTE"
	.sectionflags	@"SHF_NOTE_NV_TKINFO"
	.tkinfo
        /*0018*/ 	.word	0x00000002
        /*0030*/ 	.string	""
        /*0030*/ 	.string	"ptxas"
        /*0030*/ 	.string	"Cuda compilation tools, release 13.0, V13.0.88"
        /*0030*/ 	.string	"Build cuda_13.0.r13.0/compiler.36424714_0"
        /*0030*/ 	.string	"-arch sm_100 -m 64 "



//--------------------- .note.nv.cuinfo           --------------------------
	.section	.note.nv.cuinfo,"",@"SHT_NOTE"
	.sectionflags	@"SHF_NOTE_NV_CUINFO"
        /*0018*/ 	.short	0x0002
        /*001a*/ 	.short	0x0064
        /*001c*/ 	.short	0x0082
	.zero		2


//--------------------- .nv.info                  --------------------------
	.section	.nv.info,"",@"SHT_CUDA_INFO"
	.align	4


	//----- nvinfo : EIATTR_REGCOUNT
	.align		4
        /*0000*/ 	.byte	0x04, 0x2f
        /*0002*/ 	.short	(.L_1 - .L_0)
	.align		4
.L_0:
        /*0004*/ 	.word	index@(_Z32softmax_kl_loss_fwd_batch_kernelPKfiiPKiS0_S0_Pf)
        /*0008*/ 	.word	0x00000010


	//----- nvinfo : EIATTR_FRAME_SIZE
	.align		4
.L_1:
        /*000c*/ 	.byte	0x04, 0x11
        /*000e*/ 	.short	(.L_3 - .L_2)
	.align		4
.L_2:
        /*0010*/ 	.word	index@(_Z32softmax_kl_loss_fwd_batch_kernelPKfiiPKiS0_S0_Pf)
        /*0014*/ 	.word	0x00000000


	//----- nvinfo : EIATTR_REGCOUNT
	.align		4
.L_3:
        /*0018*/ 	.byte	0x04, 0x2f
        /*001a*/ 	.short	(.L_5 - .L_4)
	.align		4
.L_4:
        /*001c*/ 	.word	index@(_Z32softmax_kl_loss_bwd_batch_kernelPKfiiPKiS0_S0_Pf)
        /*0020*/ 	.word	0x00000012


	//----- nvinfo : EIATTR_FRAME_SIZE
	.align		4
.L_5:
        /*0024*/ 	.byte	0x04, 0x11
        /*0026*/ 	.short	(.L_7 - .L_6)
	.align		4
.L_6:
        /*0028*/ 	.word	index@(_Z32softmax_kl_loss_bwd_batch_kernelPKfiiPKiS0_S0_Pf)
        /*002c*/ 	.word	0x00000000


	//----- nvinfo : EIATTR_REGCOUNT
	.align		4
.L_7:
        /*0030*/ 	.byte	0x04, 0x2f
        /*0032*/ 	.short	(.L_9 - .L_8)
	.align		4
.L_8:
        /*0034*/ 	.word	index@(_Z26softmax_r_fwd_batch_kernelPKfiiS0_Pf)
        /*0038*/ 	.word	0x0000000c


	//----- nvinfo : EIATTR_FRAME_SIZE
	.align		4
.L_9:
        /*003c*/ 	.byte	0x04, 0x11
        /*003e*/ 	.short	(.L_11 - .L_10)
	.align		4
.L_10:
        /*0040*/ 	.word	index@(_Z26softmax_r_fwd_batch_kernelPKfiiS0_Pf)
        /*0044*/ 	.word	0x00000000


	//----- nvinfo : EIATTR_REGCOUNT
	.align		4
.L_11:
        /*0048*/ 	.byte	0x04, 0x2f
        /*004a*/ 	.short	(.L_13 - .L_12)
	.align		4
.L_12:
        /*004c*/ 	.word	index@(_Z34softmax_kl_loss_r_fwd_batch_kernelPKfiiPKiS0_Pf)
        /*0050*/ 	.word	0x0000000e


	//----- nvinfo : EIATTR_FRAME_SIZE
	.align		4
.L_13:
        /*0054*/ 	.byte	0x04, 0x11
        /*0056*/ 	.short	(.L_15 - .L_14)
	.align		4
.L_14:
        /*0058*/ 	.word	index@(_Z34softmax_kl_loss_r_fwd_batch_kernelPKfiiPKiS0_Pf)
        /*005c*/ 	.word	0x00000000


	//----- nvinfo : EIATTR_MIN_STACK_SIZE
	.align		4
.L_15:
        /*0060*/ 	.byte	0x04, 0x12
        /*0062*/ 	.short	(.L_17 - .L_16)
	.align		4
.L_16:
        /*0064*/ 	.word	index@(_Z34softmax_kl_loss_r_fwd_batch_kernelPKfiiPKiS0_Pf)
        /*0068*/ 	.word	0x00000000


	//----- nvinfo : EIATTR_MIN_STACK_SIZE
	.align		4
.L_17:
        /*006c*/ 	.byte	0x04, 0x12
        /*006e*/ 	.short	(.L_19 - .L_18)
	.align		4
.L_18:
        /*0070*/ 	.word	index@(_Z26softmax_r_fwd_batch_kernelPKfiiS0_Pf)
        /*0074*/ 	.word	0x00000000


	//----- nvinfo : EIATTR_MIN_STACK_SIZE
	.align		4
.L_19:
        /*0078*/ 	.byte	0x04, 0x12
        /*007a*/ 	.short	(.L_21 - .L_20)
	.align		4
.L_20:
        /*007c*/ 	.word	index@(_Z32softmax_kl_loss_bwd_batch_kernelPKfiiPKiS0_S0_Pf)
        /*0080*/ 	.word	0x00000000


	//----- nvinfo : EIATTR_MIN_STACK_SIZE
	.align		4
.L_21:
        /*0084*/ 	.byte	0x04, 0x12
        /*0086*/ 	.short	(.L_23 - .L_22)
	.align		4
.L_22:
        /*0088*/ 	.word	index@(_Z32softmax_kl_loss_fwd_batch_kernelPKfiiPKiS0_S0_Pf)
        /*008c*/ 	.word	0x00000000
.L_23:


//--------------------- .nv.compat                --------------------------
	.section	.nv.compat,"",@"SHT_CUDA_COMPAT_INFO"
	.align	4
        /*0000*/ 	.byte	0x02, 0x09, 0x00, 0x00, 0x02, 0x02, 0x01, 0x00, 0x02, 0x05, 0x05, 0x00, 0x03, 0x07, 0x01, 0x01
        /*0010*/ 	.byte	0x02, 0x03, 0x00, 0x00, 0x02, 0x06, 0x01, 0x00, 0x04, 0x0b, 0x08, 0x00, 0x01, 0x00, 0x00, 0x00
        /*0020*/ 	.byte	0x00, 0x00, 0x00, 0x00


//--------------------- .nv.info._Z34softmax_kl_loss_r_fwd_batch_kernelPKfiiPKiS0_Pf --------------------------
	.section	.nv.info._Z34softmax_kl_loss_r_fwd_batch_kernelPKfiiPKiS0_Pf,"",@"SHT_CUDA_INFO"
	.sectionflags	@""
	.align	4


	//----- nvinfo : EIATTR_CUDA_API_VERSION
	.align		4
        /*0000*/ 	.byte	0x04, 0x37
        /*0002*/ 	.short	(.L_25 - .L_24)
.L_24:
        /*0004*/ 	.word	0x00000082


	//----- nvinfo : EIATTR_KPARAM_INFO
	.align		4
.L_25:
        /*0008*/ 	.byte	0x04, 0x17
        /*000a*/ 	.short	(.L_27 - .L_26)
.L_26:
        /*000c*/ 	.word	0x00000000
        /*0010*/ 	.short	0x0005
        /*0012*/ 	.short	0x0020
        /*0014*/ 	.byte	0x00, 0xf5, 0x21, 0x00


	//----- nvinfo : EIATTR_KPARAM_INFO
	.align		4
.L_27:
        /*0018*/ 	.byte	0x04, 0x17
        /*001a*/ 	.short	(.L_29 - .L_28)
.L_28:
        /*001c*/ 	.word	0x00000000
        /*0020*/ 	.short	0x0004
        /*0022*/ 	.short	0x0018
        /*0024*/ 	.byte	0x00, 0xf5, 0x21, 0x00


	//----- nvinfo : EIATTR_KPARAM_INFO
	.align		4
.L_29:
        /*0028*/ 	.byte	0x04, 0x17
        /*002a*/ 	.short	(.L_31 - .L_30)
.L_30:
        /*002c*/ 	.word	0x00000000
        /*0030*/ 	.short	0x0003
        /*0032*/ 	.short	0x0010
        /*0034*/ 	.byte	0x00, 0xf5, 0x21, 0x00


	//----- nvinfo : EIATTR_KPARAM_INFO
	.align		4
.L_31:
        /*0038*/ 	.byte	0x04, 0x17
        /*003a*/ 	.short	(.L_33 - .L_32)
.L_32:
        /*003c*/ 	.word	0x00000000
        /*0040*/ 	.short	0x0002
        /*0042*/ 	.short	0x000c
        /*0044*/ 	.byte	0x00, 0xf0, 0x11, 0x00


	//----- nvinfo : EIATTR_KPARAM_INFO
	.align		4
.L_33:
        /*0048*/ 	.byte	0x04, 0x17
        /*004a*/ 	.short	(.L_35 - .L_34)
.L_34:
        /*004c*/ 	.word	0x00000000
        /*0050*/ 	.short	0x0001
        /*0052*/ 	.short	0x0008
        /*0054*/ 	.byte	0x00, 0xf0, 0x11, 0x00


	//----- nvinfo : EIATTR_KPARAM_INFO
	.align		4
.L_35:
        /*0058*/ 	.byte	0x04, 0x17
        /*005a*/ 	.short	(.L_37 - .L_36)
.L_36:
        /*005c*/ 	.word	0x00000000
        /*0060*/ 	.short	0x0000
        /*0062*/ 	.short	0x0000
        /*0064*/ 	.byte	0x00, 0xf5, 0x21, 0x00


	//----- nvinfo : EIATTR_SPARSE_MMA_MASK
	.align		4
.L_37:
        /*0068*/ 	.byte	0x03, 0x50
        /*006a*/ 	.short	0x0000


	//----- nvinfo : EIATTR_MAXREG_COUNT
	.align		4
        /*006c*/ 	.byte	0x03, 0x1b
        /*006e*/ 	.short	0x00ff


	//----- nvinfo : EIATTR_MERCURY_ISA_VERSION
	.align		4
        /*0070*/ 	.byte	0x03, 0x5f
        /*0072*/ 	.short	0x0101


	//----- nvinfo : EIATTR_VRC_CTA_INIT_COUNT
	.align		4
        /*0074*/ 	.byte	0x02, 0x4a
	.zero		1
	.zero		1


	//----- nvinfo : EIATTR_EXIT_INSTR_OFFSETS
	.align		4
        /*0078*/ 	.byte	0x04, 0x1c
        /*007a*/ 	.short	(.L_39 - .L_38)


	//   ....[0]....
.L_38:
        /*007c*/ 	.word	0x00000070


	//   ....[1]....
        /*0080*/ 	.word	0x00000180


	//----- nvinfo : EIATTR_CBANK_PARAM_SIZE
	.align		4
.L_39:
        /*0084*/ 	.byte	0x03, 0x19
        /*0086*/ 	.short	0x0028


	//----- nvinfo : EIATTR_PARAM_CBANK
	.align		4
        /*0088*/ 	.byte	0x04, 0x0a
        /*008a*/ 	.short	(.L_41 - .L_40)
	.align		4
.L_40:
        /*008c*/ 	.word	index@(.nv.constant0._Z34softmax_kl_loss_r_fwd_batch_kernelPKfiiPKiS0_Pf)
        /*0090*/ 	.short	0x0380
        /*0092*/ 	.short	0x0028


	//----- nvinfo : EIATTR_SW_WAR
	.align		4
.L_41:
        /*0094*/ 	.byte	0x04, 0x36
        /*0096*/ 	.short	(.L_43 - .L_42)
.L_42:
        /*0098*/ 	.word	0x00000008
.L_43:


//--------------------- .nv.info._Z26softmax_r_fwd_batch_kernelPKfiiS0_Pf --------------------------
	.section	.nv.info._Z26softmax_r_fwd_batch_kernelPKfiiS0_Pf,"",@"SHT_CUDA_INFO"
	.sectionflags	@""
	.align	4


	//----- nvinfo : EIATTR_CUDA_API_VERSION
	.align		4
        /*0000*/ 	.byte	0x04, 0x37
        /*0002*/ 	.short	(.L_45 - .L_44)
.L_44:
        /*0004*/ 	.word	0x00000082


	//----- nvinfo : EIATTR_KPARAM_INFO
	.align		4
.L_45:
        /*0008*/ 	.byte	0x04, 0x17
        /*000a*/ 	.short	(.L_47 - .L_46)
.L_46:
        /*000c*/ 	.word	0x00000000
        /*0010*/ 	.short	0x0004
        /*0012*/ 	.short	0x0018
        /*0014*/ 	.byte	0x00, 0xf5, 0x21, 0x00


	//----- nvinfo : EIATTR_KPARAM_INFO
	.align		4
.L_47:
        /*0018*/ 	.byte	0x04, 0x17
        /*001a*/ 	.short	(.L_49 - .L_48)
.L_48:
        /*001c*/ 	.word	0x00000000
        /*0020*/ 	.short	0x0003
        /*0022*/ 	.short	0x0010
        /*0024*/ 	.byte	0x00, 0xf5, 0x21, 0x00


	//----- nvinfo : EIATTR_KPARAM_INFO
	.align		4
.L_49:
        /*0028*/ 	.byte	0x04, 0x17
        /*002a*/ 	.short	(.L_51 - .L_50)
.L_50:
        /*002c*/ 	.word	0x00000000
        /*0030*/ 	.short	0x0002
        /*0032*/ 	.short	0x000c
        /*0034*/ 	.byte	0x00, 0xf0, 0x11, 0x00


	//----- nvinfo : EIATTR_KPARAM_INFO
	.align		4
.L_51:
        /*0038*/ 	.byte	0x04, 0x17
        /*003a*/ 	.short	(.L_53 - .L_52)
.L_52:
        /*003c*/ 	.word	0x00000000
        /*0040*/ 	.short	0x0001
        /*0042*/ 	.short	0x0008
        /*0044*/ 	.byte	0x00, 0xf0, 0x11, 0x00


	//----- nvinfo : EIATTR_KPARAM_INFO
	.align		4
.L_53:
        /*0048*/ 	.byte	0x04, 0x17
        /*004a*/ 	.short	(.L_55 - .L_54)
.L_54:
        /*004c*/ 	.word	0x00000000
        /*0050*/ 	.short	0x0000
        /*0052*/ 	.short	0x0000
        /*0054*/ 	.byte	0x00, 0xf5, 0x21, 0x00


	//----- nvinfo : EIATTR_SPARSE_MMA_MASK
	.align		4
.L_55:
        /*0058*/ 	.byte	0x03, 0x50
        /*005a*/ 	.short	0x0000


	//----- nvinfo : EIATTR_MAXREG_COUNT
	.align		4
        /*005c*/ 	.byte	0x03, 0x1b
        /*005e*/ 	.short	0x00ff


	//----- nvinfo : EIATTR_MERCURY_ISA_VERSION
	.align		4
        /*0060*/ 	.byte	0x03, 0x5f
        /*0062*/ 	.short	0x0101


	//----- nvinfo : EIATTR_VRC_CTA_INIT_COUNT
	.align		4
        /*0064*/ 	.byte	0x02, 0x4a
	.zero		1
	.zero		1


	//----- nvinfo : EIATTR_EXIT_INSTR_OFFSETS
	.align		4
        /*0068*/ 	.byte	0x04, 0x1c
        /*006a*/ 	.short	(.L_57 - .L_56)


	//   ....[0]....
.L_56:
        /*006c*/ 	.word	0x00000210


	//   ....[1]....
        /*0070*/ 	.word	0x000002d0


	//----- nvinfo : EIATTR_CBANK_PARAM_SIZE
	.align		4
.L_57:
        /*0074*/ 	.byte	0x03, 0x19
        /*0076*/ 	.short	0x0020


	//----- nvinfo : EIATTR_PARAM_CBANK
	.align		4
        /*0078*/ 	.byte	0x04, 0x0a
        /*007a*/ 	.short	(.L_59 - .L_58)
	.align		4
.L_58:
        /*007c*/ 	.word	index@(.nv.constant0._Z26softmax_r_fwd_batch_kernelPKfiiS0_Pf)
        /*0080*/ 	.short	0x0380
        /*0082*/ 	.short	0x0020


	//----- nvinfo : EIATTR_SW_WAR
	.align		4
.L_59:
        /*0084*/ 	.byte	0x04, 0x36
        /*0086*/ 	.short	(.L_61 - .L_60)
.L_60:
        /*0088*/ 	.word	0x00000008
.L_61:


//--------------------- .nv.info._Z32softmax_kl_loss_bwd_batch_kernelPKfiiPKiS0_S0_Pf --------------------------
	.section	.nv.info._Z32softmax_kl_loss_bwd_batch_kernelPKfiiPKiS0_S0_Pf,"",@"SHT_CUDA_INFO"
	.sectionflags	@""
	.align	4


	//----- nvinfo : EIATTR_CUDA_API_VERSION
	.align		4
        /*0000*/ 	.byte	0x04, 0x37
        /*0002*/ 	.short	(.L_63 - .L_62)
.L_62:
        /*0004*/ 	.word	0x00000082


	//----- nvinfo : EIATTR_KPARAM_INFO
	.align		4
.L_63:
        /*0008*/ 	.byte	0x04, 0x17
        /*000a*/ 	.short	(.L_65 - .L_64)
.L_64:
        /*000c*/ 	.word	0x00000000
        /*0010*/ 	.short	0x0006
        /*0012*/ 	.short	0x0028
        /*0014*/ 	.byte	0x00, 0xf5, 0x21, 0x00


	//----- nvinfo : EIATTR_KPARAM_INFO
	.align		4
.L_65:
        /*0018*/ 	.byte	0x04, 0x17
        /*001a*/ 	.short	(.L_67 - .L_66)
.L_66:
        /*001c*/ 	.word	0x00000000
        /*0020*/ 	.short	0x0005
        /*0022*/ 	.short	0x0020
        /*0024*/ 	.byte	0x00, 0xf5, 0x21, 0x00


	//----- nvinfo : EIATTR_KPARAM_INFO
	.align		4
.L_67:
        /*0028*/ 	.byte	0x04, 0x17
        /*002a*/ 	.short	(.L_69 - .L_68)
.L_68:
        /*002c*/ 	.word	0x00000000
        /*0030*/ 	.short	0x0004
        /*0032*/ 	.short	0x0018
        /*0034*/ 	.byte	0x00, 0xf5, 0x21, 0x00


	//----- nvinfo : EIATTR_KPARAM_INFO
	.align		4
.L_69:
        /*0038*/ 	.byte	0x04, 0x17
        /*003a*/ 	.short	(.L_71 - .L_70)
.L_70:
        /*003c*/ 	.word	0x00000000
        /*0040*/ 	.short	0x0003
        /*0042*/ 	.short	0x0010
        /*0044*/ 	.byte	0x00, 0xf5, 0x21, 0x00


	//----- nvinfo : EIATTR_KPARAM_INFO
	.align		4
.L_71:
        /*0048*/ 	.byte	0x04, 0x17
        /*004a*/ 	.short	(.L_73 - .L_72)
.L_72:
        /*004c*/ 	.word	0x00000000
        /*0050*/ 	.short	0x0002
        /*0052*/ 	.short	0x000c
        /*0054*/ 	.byte	0x00, 0xf0, 0x11, 0x00


	//----- nvinfo : EIATTR_KPARAM_INFO
	.align		4
.L_73:
        /*0058*/ 	.byte	0x04, 0x17
        /*005a*/ 	.short	(.L_75 - .L_74)
.L_74:
        /*005c*/ 	.word	0x00000000
        /*0060*/ 	.short	0x0001
        /*0062*/ 	.short	0x0008
        /*0064*/ 	.byte	0x00, 0xf0, 0x11, 0x00


	//----- nvinfo : EIATTR_KPARAM_INFO
	.align		4
.L_75:
        /*0068*/ 	.byte	0x04, 0x17
        /*006a*/ 	.short	(.L_77 - .L_76)
.L_76:
        /*006c*/ 	.word	0x00000000
        /*0070*/ 	.short	0x0000
        /*0072*/ 	.short	0x0000
        /*0074*/ 	.byte	0x00, 0xf5, 0x21, 0x00


	//----- nvinfo : EIATTR_SPARSE_MMA_MASK
	.align		4
.L_77:
        /*0078*/ 	.byte	0x03, 0x50
        /*007a*/ 	.short	0x0000


	//----- nvinfo : EIATTR_MAXREG_COUNT
	.align		4
        /*007c*/ 	.byte	0x03, 0x1b
        /*007e*/ 	.short	0x00ff


	//----- nvinfo : EIATTR_MERCURY_ISA_VERSION
	.align		4
        /*0080*/ 	.byte	0x03, 0x5f
        /*0082*/ 	.short	0x0101


	//----- nvinfo : EIATTR_VRC_CTA_INIT_COUNT
	.align		4
        /*0084*/ 	.byte	0x02, 0x4a
	.zero		1
	.zero		1


	//----- nvinfo : EIATTR_EXIT_INSTR_OFFSETS
	.align		4
        /*0088*/ 	.byte	0x04, 0x1c
        /*008a*/ 	.short	(.L_79 - .L_78)


	//   ....[0]....
.L_78:
        /*008c*/ 	.word	0x00000220


	//   ....[1]....
        /*0090*/ 	.word	0x000003d0


	//----- nvinfo : EIATTR_CBANK_PARAM_SIZE
	.align		4
.L_79:
        /*0094*/ 	.byte	0x03, 0x19
        /*0096*/ 	.short	0x0030


	//----- nvinfo : EIATTR_PARAM_CBANK
	.align		4
        /*0098*/ 	.byte	0x04, 0x0a
        /*009a*/ 	.short	(.L_81 - .L_80)
	.align		4
.L_80:
        /*009c*/ 	.word	index@(.nv.constant0._Z32softmax_kl_loss_bwd_batch_kernelPKfiiPKiS0_S0_Pf)
        /*00a0*/ 	.short	0x0380
        /*00a2*/ 	.short	0x0030


	//----- nvinfo : EIATTR_SW_WAR
	.align		4
.L_81:
        /*00a4*/ 	.byte	0x04, 0x36
        /*00a6*/ 	.short	(.L_83 - .L_82)
.L_82:
        /*00a8*/ 	.word	0x00000008
.L_83:


//--------------------- .nv.info._Z32softmax_kl_loss_fwd_batch_kernelPKfiiPKiS0_S0_Pf --------------------------
	.section	.nv.info._Z32softmax_kl_loss_fwd_batch_kernelPKfiiPKiS0_S0_Pf,"",@"SHT_CUDA_INFO"
	.sectionflags	@""
	.align	4


	//----- nvinfo : EIATTR_CUDA_API_VERSION
	.align		4
        /*0000*/ 	.byte	0x04, 0x37
        /*0002*/ 	.short	(.L_85 - .L_84)
.L_84:
        /*0004*/ 	.word	0x00000082


	//----- nvinfo : EIATTR_KPARAM_INFO
	.align		4
.L_85:
        /*0008*/ 	.byte	0x04, 0x17
        /*000a*/ 	.short	(.L_87 - .L_86)
.L_86:
        /*000c*/ 	.word	0x00000000
        /*0010*/ 	.short	0x0006
        /*0012*/ 	.short	0x0028
        /*0014*/ 	.byte	0x00, 0xf5, 0x21, 0x00


	//----- nvinfo : EIATTR_KPARAM_INFO
	.align		4
.L_87:
        /*0018*/ 	.byte	0x04, 0x17
        /*001a*/ 	.short	(.L_89 - .L_88)
.L_88:
        /*001c*/ 	.word	0x00000000
        /*0020*/ 	.short	0x0005
        /*0022*/ 	.short	0x0020
        /*0024*/ 	.byte	0x00, 0xf5, 0x21, 0x00


	//----- nvinfo : EIATTR_KPARAM_INFO
	.align		4
.L_89:
        /*0028*/ 	.byte	0x04, 0x17
        /*002a*/ 	.short	(.L_91 - .L_90)
.L_90:
        /*002c*/ 	.word	0x00000000
        /*0030*/ 	.short	0x0004
        /*0032*/ 	.short	0x0018
        /*0034*/ 	.byte	0x00, 0xf5, 0x21, 0x00


	//----- nvinfo : EIATTR_KPARAM_INFO
	.align		4
.L_91:
        /*0038*/ 	.byte	0x04, 0x17
        /*003a*/ 	.short	(.L_93 - .L_92)
.L_92:
        /*003c*/ 	.word	0x00000000
        /*0040*/ 	.short	0x0003
        /*0042*/ 	.short	0x0010
        /*0044*/ 	.byte	0x00, 0xf5, 0x21, 0x00


	//----- nvinfo : EIATTR_KPARAM_INFO
	.align		4
.L_93:
        /*0048*/ 	.byte	0x04, 0x17
        /*004a*/ 	.short	(.L_95 - .L_94)
.L_94:
        /*004c*/ 	.word	0x00000000
        /*0050*/ 	.short	0x0002
        /*0052*/ 	.short	0x000c
        /*0054*/ 	.byte	0x00, 0xf0, 0x11, 0x00


	//----- nvinfo : EIATTR_KPARAM_INFO
	.align		4
.L_95:
        /*0058*/ 	.byte	0x04, 0x17
        /*005a*/ 	.short	(.L_97 - .L_96)
.L_96:
        /*005c*/ 	.word	0x00000000
        /*0060*/ 	.short	0x0001
        /*0062*/ 	.short	0x0008
        /*0064*/ 	.byte	0x00, 0xf0, 0x11, 0x00


	//----- nvinfo : EIATTR_KPARAM_INFO
	.align		4
.L_97:
        /*0068*/ 	.byte	0x04, 0x17
        /*006a*/ 	.short	(.L_99 - .L_98)
.L_98:
        /*006c*/ 	.word	0x00000000
        /*0070*/ 	.short	0x0000
        /*0072*/ 	.short	0x0000
        /*0074*/ 	.byte	0x00, 0xf5, 0x21, 0x00


	//----- nvinfo : EIATTR_SPARSE_MMA_MASK
	.align		4
.L_99:
        /*0078*/ 	.byte	0x03, 0x50
        /*007a*/ 	.short	0x0000


	//----- nvinfo : EIATTR_MAXREG_COUNT
	.align		4
        /*007c*/ 	.byte	0x03, 0x1b
        /*007e*/ 	.short	0x00ff


	//----- nvinfo : EIATTR_MERCURY_ISA_VERSION
	.align		4
        /*0080*/ 	.byte	0x03, 0x5f
        /*0082*/ 	.short	0x0101


	//----- nvinfo : EIATTR_VRC_CTA_INIT_COUNT
	.align		4
        /*0084*/ 	.byte	0x02, 0x4a
	.zero		1
	.zero		1


	//----- nvinfo : EIATTR_EXIT_INSTR_OFFSETS
	.align		4
        /*0088*/ 	.byte	0x04, 0x1c
        /*008a*/ 	.short	(.L_101 - .L_100)


	//   ....[0]....
.L_100:
        /*008c*/ 	.word	0x00000070


	//   ....[1]....
        /*0090*/ 	.word	0x00000360


	//----- nvinfo : EIATTR_CBANK_PARAM_SIZE
	.align		4
.L_101:
        /*0094*/ 	.byte	0x03, 0x19
        /*0096*/ 	.short	0x0030


	//----- nvinfo : EIATTR_PARAM_CBANK
	.align		4
        /*0098*/ 	.byte	0x04, 0x0a
        /*009a*/ 	.short	(.L_103 - .L_102)
	.align		4
.L_102:
        /*009c*/ 	.word	index@(.nv.constant0._Z32softmax_kl_loss_fwd_batch_kernelPKfiiPKiS0_S0_Pf)
        /*00a0*/ 	.short	0x0380
        /*00a2*/ 	.short	0x0030


	//----- nvinfo : EIATTR_SW_WAR
	.align		4
.L_103:
        /*00a4*/ 	.byte	0x04, 0x36
        /*00a6*/ 	.short	(.L_105 - .L_104)
.L_104:
        /*00a8*/ 	.word	0x00000008
.L_105:


//--------------------- .nv.callgraph             --------------------------
	.section	.nv.callgraph,"",@"SHT_CUDA_CALLGRAPH"
	.align	4
	.sectionentsize	8
	.align		4
        /*0000*/ 	.word	0x00000000
	.align		4
        /*0004*/ 	.word	0xffffffff
	.align		4
        /*0008*/ 	.word	0x00000000
	.align		4
        /*000c*/ 	.word	0xfffffffe
	.align		4
        /*0010*/ 	.word	0x00000000
	.align		4
        /*0014*/ 	.word	0xfffffffd
	.align		4
        /*0018*/ 	.word	0x00000000
	.align		4
        /*001c*/ 	.word	0xfffffffc


//--------------------- .text._Z34softmax_kl_loss_r_fwd_batch_kernelPKfiiPKiS0_Pf --------------------------
	.section	.text._Z34softmax_kl_loss_r_fwd_batch_kernelPKfiiPKiS0_Pf,"ax",@progbits
	.align	128
        .global         _Z34softmax_kl_loss_r_fwd_batch_kernelPKfiiPKiS0_Pf
        .type           _Z34softmax_kl_loss_r_fwd_batch_kernelPKfiiPKiS0_Pf,@function
        .size           _Z34softmax_kl_loss_r_fwd_batch_kernelPKfiiPKiS0_Pf,(.L_x_4 - _Z34softmax_kl_loss_r_fwd_batch_kernelPKfiiPKiS0_Pf)
        .other          _Z34softmax_kl_loss_r_fwd_batch_kernelPKfiiPKiS0_Pf,@"STO_CUDA_ENTRY STV_DEFAULT"
_Z34softmax_kl_loss_r_fwd_batch_kernelPKfiiPKiS0_Pf:
.text._Z34softmax_kl_loss_r_fwd_batch_kernelPKfiiPKiS0_Pf:
[----:B------:R-:W-:Y:S01]  /*0000*/  LDC R1, c[0x0][0x37c] ;  /* 0x0000df00ff017b82 */ /* 0x000fe20000000800 */
[----:B------:R-:W0:Y:S07]  /*0010*/  S2R R11, SR_TID.X ;  /* 0x00000000000b7919 */ /* 0x000e2e0000002100 */
[----:B------:R-:W0:Y:S01]  /*0020*/  S2UR UR4, SR_CTAID.X ;  /* 0x00000000000479c3 */ /* 0x000e220000002500 */
[----:B------:R-:W1:Y:S07]  /*0030*/  LDCU UR5, c[0x0][0x38c] ;  /* 0x00007180ff0577ac */ /* 0x000e6e0008000800 */
[----:B------:R-:W0:Y:S02]  /*0040*/  LDC R0, c[0x0][0x360] ;  /* 0x0000d800ff007b82 */ /* 0x000e240000000800 */
[----:B0-----:R-:W-:-:S05]  /*0050*/  IMAD R11, R0, UR4, R11 ;  /* 0x00000004000b7c24 */ /* 0x001fca000f8e020b */
[----:B-1----:R-:W-:-:S13]  /*0060*/  ISETP.GE.AND P0, PT, R11, UR5, PT ;  /* 0x000000050b007c0c */ /* 0x002fda000bf06270 */
[----:B------:R-:W-:Y:S05]  /*0070*/  @P0 EXIT ;  /* 0x000000000000094d */ /* 0x000fea0003800000 */
[----:B------:R-:W0:Y:S01]  /*0080*/  LDC.64 R2, c[0x0][0x390] ;  /* 0x0000e400ff027b82 */ /* 0x000e220000000a00 */
[----:B------:R-:W1:Y:S01]  /*0090*/  LDCU.64 UR4, c[0x0][0x358] ;  /* 0x00006b00ff0477ac */ /* 0x000e620008000a00 */
[----:B------:R-:W2:Y:S06]  /*00a0*/  LDCU UR6, c[0x0][0x388] ;  /* 0x00007100ff0677ac */ /* 0x000eac0008000800 */
[----:B------:R-:W3:Y:S08]  /*00b0*/  LDC.64 R6, c[0x0][0x398] ;  /* 0x0000e600ff067b82 */ /* 0x000ef00000000a00 */
[----:B------:R-:W4:Y:S01]  /*00c0*/  LDC.64 R4, c[0x0][0x380] ;  /* 0x0000e000ff047b82 */ /* 0x000f220000000a00 */
[----:B0-----:R-:W-:-:S06]  /*00d0*/  IMAD.WIDE R2, R11, 0x4, R2 ;  /* 0x000000040b027825 */ /* 0x001fcc00078e0202 */
[----:B-1----:R-:W2:Y:S01]  /*00e0*/  LDG.E R2, desc[UR4][R2.64] ;  /* 0x0000000402027981 */ /* 0x002ea2000c1e1900 */
[----:B---3--:R-:W-:-:S06]  /*00f0*/  IMAD.WIDE R6, R11, 0x4, R6 ;  /* 0x000000040b067825 */ /* 0x008fcc00078e0206 */
[----:B------:R-:W3:Y:S01]  /*0100*/  LDG.E R7, desc[UR4][R6.64] ;  /* 0x0000000406077981 */ /* 0x000ee2000c1e1900 */
[----:B--2---:R-:W-:-:S04]  /*0110*/  IMAD R9, R11, UR6, R2 ;  /* 0x000000060b097c24 */ /* 0x004fc8000f8e0202 */
[----:B----4-:R-:W-:Y:S02]  /*0120*/  IMAD.WIDE R4, R9, 0x4, R4 ;  /* 0x0000000409047825 */ /* 0x010fe400078e0204 */
[----:B------:R-:W0:Y:S04]  /*0130*/  LDC.64 R8, c[0x0][0x3a0] ;  /* 0x0000e800ff087b82 */ /* 0x000e280000000a00 */
[----:B------:R-:W3:Y:S01]  /*0140*/  LDG.E R4, desc[UR4][R4.64] ;  /* 0x0000000404047981 */ /* 0x000ee2000c1e1900 */
[----:B0-----:R-:W-:-:S04]  /*0150*/  IMAD.WIDE R8, R11, 0x4, R8 ;  /* 0x000000040b087825 */ /* 0x001fc800078e0208 */
[----:B---3--:R-:W-:-:S05]  /*0160*/  FMUL R3, R4, -R7 ;  /* 0x8000000704037220 */ /* 0x008fca0000400000 */
[----:B------:R-:W-:Y:S01]  /*0170*/  STG.E desc[UR4][R8.64], R3 ;  /* 0x0000000308007986 */ /* 0x000fe2000c101904 */
[----:B------:R-:W-:Y:S05]  /*0180*/  EXIT ;  /* 0x000000000000794d */ /* 0x000fea0003800000 */
.L_x_0:
[----:B------:R-:W-:-:S00]  /*0190*/  BRA `(.L_x_0) ;  /* 0xfffffffc00fc7947 */ /* 0x000fc0000383ffff */
[----:B------:R-:W-:-:S00]  /*01a0*/  NOP ;  /* 0x0000000000007918 */ /* 0x000fc00000000000 */
        /* <DEDUP_REMOVED lines=13> */
.L_x_4:


//--------------------- .text._Z26softmax_r_fwd_batch_kernelPKfiiS0_Pf --------------------------
	.section	.text._Z26softmax_r_fwd_batch_kernelPKfiiS0_Pf,"ax",@progbits
	.align	128
        .global         _Z26softmax_r_fwd_batch_kernelPKfiiS0_Pf
        .type           _Z26softmax_r_fwd_batch_kernelPKfiiS0_Pf,@function
        .size           _Z26softmax_r_fwd_batch_kernelPKfiiS0_Pf,(.L_x_5 - _Z26softmax_r_fwd_batch_kernelPKfiiS0_Pf)
        .other          _Z26softmax_r_fwd_batch_kernelPKfiiS0_Pf,@"STO_CUDA_ENTRY STV_DEFAULT"
_Z26softmax_r_fwd_batch_kernelPKfiiS0_Pf:
.text._Z26softmax_r_fwd_batch_kernelPKfiiS0_Pf:
[----:B------:R-:W-:Y:S08]  /*0000*/  LDC R1, c[0x0][0x37c] ;  /* 0x0000df00ff017b82 */ /* 0x000ff00000000800 */
[----:B------:R-:W0:Y:S01]  /*0010*/  LDC R6, c[0x0][0x388] ;  /* 0x0000e200ff067b82 */ /* 0x000e220000000800 */
[----:B------:R-:W1:Y:S07]  /*0020*/  S2R R9, SR_TID.X ;  /* 0x0000000000097919 */ /* 0x000e6e0000002100 */
[----:B------:R-:W1:Y:S08]  /*0030*/  S2UR UR4, SR_CTAID.X ;  /* 0x00000000000479c3 */ /* 0x000e700000002500 */
[----:B------:R-:W1:Y:S01]  /*0040*/  LDC R4, c[0x0][0x360] ;  /* 0x0000d800ff047b82 */ /* 0x000e620000000800 */
[----:B0-----:R-:W-:-:S04]  /*0050*/  IABS R5, R6 ;  /* 0x0000000600057213 */ /* 0x001fc80000000000 */
[----:B------:R-:W0:Y:S01]  /*0060*/  I2F.RP R0, R5 ;  /* 0x0000000500007306 */ /* 0x000e220000209400 */
[----:B-1----:R-:W-:Y:S01]  /*0070*/  IMAD R9, R4, UR4, R9 ;  /* 0x0000000404097c24 */ /* 0x002fe2000f8e0209 */
[----:B------:R-:W1:Y:S06]  /*0080*/  LDCU UR4, c[0x0][0x38c] ;  /* 0x00007180ff0477ac */ /* 0x000e6c0008000800 */
[----:B0-----:R-:W0:Y:S02]  /*0090*/  MUFU.RCP R0, R0 ;  /* 0x0000000000007308 */ /* 0x001e240000001000 */
[----:B0-----:R-:W-:Y:S01]  /*00a0*/  VIADD R2, R0, 0xffffffe ;  /* 0x0ffffffe00027836 */ /* 0x001fe20000000000 */
[----:B------:R-:W-:-:S05]  /*00b0*/  IABS R0, R9 ;  /* 0x0000000900007213 */ /* 0x000fca0000000000 */
[----:B------:R0:W2:Y:S02]  /*00c0*/  F2I.FTZ.U32.TRUNC.NTZ R3, R2 ;  /* 0x0000000200037305 */ /* 0x0000a4000021f000 */
[----:B0-----:R-:W-:Y:S01]  /*00d0*/  IMAD.MOV.U32 R2, RZ, RZ, RZ ;  /* 0x000000ffff027224 */ /* 0x001fe200078e00ff */
[----:B--2---:R-:W-:-:S05]  /*00e0*/  IADD3 R8, PT, PT, RZ, -R3, RZ ;  /* 0x80000003ff087210 */ /* 0x004fca0007ffe0ff */
[----:B------:R-:W-:-:S04]  /*00f0*/  IMAD R7, R8, R5, RZ ;  /* 0x0000000508077224 */ /* 0x000fc800078e02ff */
[----:B------:R-:W-:-:S06]  /*0100*/  IMAD.HI.U32 R3, R3, R7, R2 ;  /* 0x0000000703037227 */ /* 0x000fcc00078e0002 */
[----:B------:R-:W-:-:S05]  /*0110*/  IMAD.HI.U32 R3, R3, R0, RZ ;  /* 0x0000000003037227 */ /* 0x000fca00078e00ff */
[----:B------:R-:W-:-:S05]  /*0120*/  IADD3 R4, PT, PT, -R3, RZ, RZ ;  /* 0x000000ff03047210 */ /* 0x000fca0007ffe1ff */
[----:B------:R-:W-:-:S05]  /*0130*/  IMAD R0, R5, R4, R0 ;  /* 0x0000000405007224 */ /* 0x000fca00078e0200 */
[----:B------:R-:W-:-:S13]  /*0140*/  ISETP.GT.U32.AND P2, PT, R5, R0, PT ;  /* 0x000000000500720c */ /* 0x000fda0003f44070 */
[----:B------:R-:W-:Y:S01]  /*0150*/  @!P2 IMAD.IADD R0, R0, 0x1, -R5 ;  /* 0x000000010000a824 */ /* 0x000fe200078e0a05 */
[----:B------:R-:W-:Y:S02]  /*0160*/  @!P2 IADD3 R3, PT, PT, R3, 0x1, RZ ;  /* 0x000000010303a810 */ /* 0x000fe40007ffe0ff */
[----:B------:R-:W-:Y:S02]  /*0170*/  ISETP.NE.AND P2, PT, R6, RZ, PT ;  /* 0x000000ff0600720c */ /* 0x000fe40003f45270 */
[----:B------:R-:W-:Y:S02]  /*0180*/  ISETP.GE.U32.AND P0, PT, R0, R5, PT ;  /* 0x000000050000720c */ /* 0x000fe40003f06070 */
[----:B------:R-:W-:-:S04]  /*0190*/  LOP3.LUT R0, R9, R6, RZ, 0x3c, !PT ;  /* 0x0000000609007212 */ /* 0x000fc800078e3cff */
[----:B------:R-:W-:-:S07]  /*01a0*/  ISETP.GE.AND P1, PT, R0, RZ, PT ;  /* 0x000000ff0000720c */ /* 0x000fce0003f26270 */
[----:B------:R-:W-:-:S05]  /*01b0*/  @P0 VIADD R3, R3, 0x1 ;  /* 0x0000000103030836 */ /* 0x000fca0000000000 */
[----:B------:R-:W-:-:S05]  /*01c0*/  MOV R7, R3 ;  /* 0x0000000300077202 */ /* 0x000fca0000000f00 */
[----:B------:R-:W-:Y:S01]  /*01d0*/  @!P1 IMAD.MOV R7, RZ, RZ, -R7 ;  /* 0x000000ffff079224 */ /* 0x000fe200078e0a07 */
[----:B------:R-:W-:-:S04]  /*01e0*/  @!P2 LOP3.LUT R7, RZ, R6, RZ, 0x33, !PT ;  /* 0x00000006ff07a212 */ /* 0x000fc800078e33ff */
[----:B-1----:R-:W-:-:S04]  /*01f0*/  ISETP.GE.AND P0, PT, R7, UR4, PT ;  /* 0x0000000407007c0c */ /* 0x002fc8000bf06270 */
[----:B------:R-:W-:-:S13]  /*0200*/  ISETP.LT.OR P0, PT, R6, RZ, P0 ;  /* 0x000000ff0600720c */ /* 0x000fda0000701670 */
[----:B------:R-:W-:Y:S05]  /*0210*/  @P0 EXIT ;  /* 0x000000000000094d */ /* 0x000fea0003800000 */
[----:B------:R-:W0:Y:S01]  /*0220*/  LDC.64 R4, c[0x0][0x390] ;  /* 0x0000e400ff047b82 */ /* 0x000e220000000a00 */
[----:B------:R-:W1:Y:S07]  /*0230*/  LDCU.64 UR4, c[0x0][0x358] ;  /* 0x00006b00ff0477ac */ /* 0x000e6e0008000a00 */
[----:B------:R-:W2:Y:S01]  /*0240*/  LDC.64 R2, c[0x0][0x380] ;  /* 0x0000e000ff027b82 */ /* 0x000ea20000000a00 */
[----:B0-----:R-:W-:-:S07]  /*0250*/  IMAD.WIDE R4, R7, 0x4, R4 ;  /* 0x0000000407047825 */ /* 0x001fce00078e0204 */
[----:B------:R-:W0:Y:S01]  /*0260*/  LDC.64 R6, c[0x0][0x398] ;  /* 0x0000e600ff067b82 */ /* 0x000e220000000a00 */
[----:B-1----:R-:W3:Y:S01]  /*0270*/  LDG.E R5, desc[UR4][R4.64] ;  /* 0x0000000404057981 */ /* 0x002ee2000c1e1900 */
[----:B--2---:R-:W-:-:S06]  /*0280*/  IMAD.WIDE R2, R9, 0x4, R2 ;  /* 0x0000000409027825 */ /* 0x004fcc00078e0202 */
[----:B------:R-:W3:Y:S01]  /*0290*/  LDG.E R2, desc[UR4][R2.64] ;  /* 0x0000000402027981 */ /* 0x000ee2000c1e1900 */
[----:B0-----:R-:W-:-:S04]  /*02a0*/  IMAD.WIDE R6, R9, 0x4, R6 ;  /* 0x0000000409067825 */ /* 0x001fc800078e0206 */
[----:B---3--:R-:W-:-:S05]  /*02b0*/  FADD R9, R2, -R5 ;  /* 0x8000000502097221 */ /* 0x008fca0000000000 */
[----:B------:R-:W-:Y:S01]  /*02c0*/  STG.E desc[UR4][R6.64], R9 ;  /* 0x0000000906007986 */ /* 0x000fe2000c101904 */
[----:B------:R-:W-:Y:S05]  /*02d0*/  EXIT ;  /* 0x000000000000794d */ /* 0x000fea0003800000 */
.L_x_1:
        /* <DEDUP_REMOVED lines=10> */
.L_x_5:


//--------------------- .text._Z32softmax_kl_loss_bwd_batch_kernelPKfiiPKiS0_S0_Pf --------------------------
	.section	.text._Z32softmax_kl_loss_bwd_batch_kernelPKfiiPKiS0_S0_Pf,"ax",@progbits
	.align	128
        .global         _Z32softmax_kl_loss_bwd_batch_kernelPKfiiPKiS0_S0_Pf
        .type           _Z32softmax_kl_loss_bwd_batch_kernelPKfiiPKiS0_S0_Pf,@function
        .size           _Z32softmax_kl_loss_bwd_batch_kernelPKfiiPKiS0_S0_Pf,(.L_x_6 - _Z32softmax_kl_loss_bwd_batch_kernelPKfiiPKiS0_S0_Pf)
        .other          _Z32softmax_kl_loss_bwd_batch_kernelPKfiiPKiS0_S0_Pf,@"STO_CUDA_ENTRY STV_DEFAULT"
_Z32softmax_kl_loss_bwd_batch_kernelPKfiiPKiS0_S0_Pf:
.text._Z32softmax_kl_loss_bwd_batch_kernelPKfiiPKiS0_S0_Pf:
        /* <DEDUP_REMOVED lines=9> */
[----:B0-----:R-:W0:Y:S01]  /*0090*/  MUFU.RCP R3, R3 ;  /* 0x0000000300037308 */ /* 0x001e220000001000 */
[----:B------:R-:W-:Y:S01]  /*00a0*/  IABS R6, R0 ;  /* 0x0000000000067213 */ /* 0x000fe20000000000 */
[----:B0-----:R-:W-:-:S06]  /*00b0*/  VIADD R4, R3, 0xffffffe ;  /* 0x0ffffffe03047836 */ /* 0x001fcc0000000000 */
[----:B------:R0:W2:Y:S02]  /*00c0*/  F2I.FTZ.U32.TRUNC.NTZ R5, R4 ;  /* 0x0000000400057305 */ /* 0x0000a4000021f000 */
[----:B0-----:R-:W-:Y:S02]  /*00d0*/  HFMA2 R4, -RZ, RZ, 0, 0 ;  /* 0x00000000ff047431 */ /* 0x001fe400000001ff */
[----:B--2---:R-:W-:-:S04]  /*00e0*/  IMAD.MOV R11, RZ, RZ, -R5 ;  /* 0x000000ffff0b7224 */ /* 0x004fc800078e0a05 */
[----:B------:R-:W-:-:S04]  /*00f0*/  IMAD R7, R11, R2, RZ ;  /* 0x000000020b077224 */ /* 0x000fc800078e02ff */
[----:B------:R-:W-:Y:S01]  /*0100*/  IMAD.HI.U32 R5, R5, R7, R4 ;  /* 0x0000000705057227 */ /* 0x000fe200078e0004 */
[----:B------:R-:W-:-:S04]  /*0110*/  LOP3.LUT R4, R0, R9, RZ, 0x3c, !PT ;  /* 0x0000000900047212 */ /* 0x000fc800078e3cff */
[----:B------:R-:W-:Y:S01]  /*0120*/  ISETP.GE.AND P0, PT, R4, RZ, PT ;  /* 0x000000ff0400720c */ /* 0x000fe20003f06270 */
[----:B------:R-:W-:-:S04]  /*0130*/  IMAD.HI.U32 R3, R5, R6, RZ ;  /* 0x0000000605037227 */ /* 0x000fc800078e00ff */
[----:B------:R-:W-:-:S04]  /*0140*/  IMAD.MOV R5, RZ, RZ, -R3 ;  /* 0x000000ffff057224 */ /* 0x000fc800078e0a03 */
[----:B------:R-:W-:-:S05]  /*0150*/  IMAD R5, R2, R5, R6 ;  /* 0x0000000502057224 */ /* 0x000fca00078e0206 */
[----:B------:R-:W-:-:S13]  /*0160*/  ISETP.GT.U32.AND P2, PT, R2, R5, PT ;  /* 0x000000050200720c */ /* 0x000fda0003f44070 */
[----:B------:R-:W-:Y:S01]  /*0170*/  @!P2 IADD3 R5, PT, PT, R5, -R2, RZ ;  /* 0x800000020505a210 */ /* 0x000fe20007ffe0ff */
[----:B------:R-:W-:-:S03]  /*0180*/  @!P2 VIADD R3, R3, 0x1 ;  /* 0x000000010303a836 */ /* 0x000fc60000000000 */
[----:B------:R-:W-:-:S13]  /*0190*/  ISETP.GE.U32.AND P1, PT, R5, R2, PT ;  /* 0x000000020500720c */ /* 0x000fda0003f26070 */
[----:B------:R-:W-:Y:S02]  /*01a0*/  @P1 IADD3 R3, PT, PT, R3, 0x1, RZ ;  /* 0x0000000103031810 */ /* 0x000fe40007ffe0ff */
[----:B------:R-:W-:-:S03]  /*01b0*/  ISETP.NE.AND P1, PT, R9, RZ, PT ;  /* 0x000000ff0900720c */ /* 0x000fc60003f25270 */
[----:B------:R-:W-:Y:S01]  /*01c0*/  IMAD.MOV.U32 R4, RZ, RZ, R3 ;  /* 0x000000ffff047224 */ /* 0x000fe200078e0003 */
[----:B------:R-:W-:-:S04]  /*01d0*/  LOP3.LUT R3, RZ, R9, RZ, 0x33, !PT ;  /* 0x00000009ff037212 */ /* 0x000fc800078e33ff */
[----:B------:R-:W-:-:S04]  /*01e0*/  @!P0 IADD3 R4, PT, PT, -R4, RZ, RZ ;  /* 0x000000ff04048210 */ /* 0x000fc80007ffe1ff */
[----:B------:R-:W-:-:S04]  /*01f0*/  SEL R15, R3, R4, !P1 ;  /* 0x00000004030f7207 */ /* 0x000fc80004800000 */
[----:B-1----:R-:W-:-:S04]  /*0200*/  ISETP.GE.AND P0, PT, R15, UR4, PT ;  /* 0x000000040f007c0c */ /* 0x002fc8000bf06270 */
[----:B------:R-:W-:-:S13]  /*0210*/  ISETP.LT.OR P0, PT, R9, RZ, P0 ;  /* 0x000000ff0900720c */ /* 0x000fda0000701670 */
[----:B------:R-:W-:Y:S05]  /*0220*/  @P0 EXIT ;  /* 0x000000000000094d */ /* 0x000fea0003800000 */
[----:B------:R-:W0:Y:S01]  /*0230*/  LDC.64 R6, c[0x0][0x390] ;  /* 0x0000e400ff067b82 */ /* 0x000e220000000a00 */
[----:B------:R-:W1:Y:S07]  /*0240*/  LDCU.64 UR4, c[0x0][0x358] ;  /* 0x00006b00ff0477ac */ /* 0x000e6e0008000a00 */
[----:B------:R-:W2:Y:S08]  /*0250*/  LDC.64 R10, c[0x0][0x398] ;  /* 0x0000e600ff0a7b82 */ /* 0x000eb00000000a00 */
[----:B------:R-:W3:Y:S08]  /*0260*/  LDC.64 R12, c[0x0][0x3a0] ;  /* 0x0000e800ff0c7b82 */ /* 0x000ef00000000a00 */
[----:B------:R-:W4:Y:S01]  /*0270*/  LDC.64 R8, c[0x0][0x380] ;  /* 0x0000e000ff087b82 */ /* 0x000f220000000a00 */
[----:B0-----:R-:W-:-:S06]  /*0280*/  IMAD.WIDE R6, R15, 0x4, R6 ;  /* 0x000000040f067825 */ /* 0x001fcc00078e0206 */
[----:B-1----:R-:W5:Y:S01]  /*0290*/  LDG.E R7, desc[UR4][R6.64] ;  /* 0x0000000406077981 */ /* 0x002f62000c1e1900 */
[----:B--2---:R-:W-:-:S06]  /*02a0*/  IMAD.WIDE R10, R15, 0x4, R10 ;  /* 0x000000040f0a7825 */ /* 0x004fcc00078e020a */
[----:B------:R-:W2:Y:S01]  /*02b0*/  LDG.E R10, desc[UR4][R10.64] ;  /* 0x000000040a0a7981 */ /* 0x000ea2000c1e1900 */
[----:B---3--:R-:W-:-:S06]  /*02c0*/  IMAD.WIDE R12, R15, 0x4, R12 ;  /* 0x000000040f0c7825 */ /* 0x008fcc00078e020c */
[----:B------:R-:W2:Y:S01]  /*02d0*/  LDG.E R13, desc[UR4][R12.64] ;  /* 0x000000040c0d7981 */ /* 0x000ea2000c1e1900 */
[----:B----4-:R-:W-:-:S05]  /*02e0*/  IMAD.WIDE R8, R0, 0x4, R8 ;  /* 0x0000000400087825 */ /* 0x010fca00078e0208 */
[----:B------:R-:W3:Y:S01]  /*02f0*/  LDG.E R14, desc[UR4][R8.64] ;  /* 0x00000004080e7981 */ /* 0x000ee2000c1e1900 */
[----:B------:R-:W-:Y:S02]  /*0300*/  ISETP.GE.AND P2, PT, R0, RZ, PT ;  /* 0x000000ff0000720c */ /* 0x000fe40003f46270 */
[----:B------:R-:W-:Y:S01]  /*0310*/  ISETP.GT.U32.AND P0, PT, R2, R5, PT ;  /* 0x000000050200720c */ /* 0x000fe20003f04070 */
[----:B------:R-:W-:-:S05]  /*0320*/  IMAD.IADD R2, R5, 0x1, -R2 ;  /* 0x0000000105027824 */ /* 0x000fca00078e0a02 */
[----:B------:R-:W-:Y:S02]  /*0330*/  SEL R2, R2, R5, !P0 ;  /* 0x0000000502027207 */ /* 0x000fe40004000000 */
[----:B------:R-:W0:Y:S03]  /*0340*/  LDC.64 R4, c[0x0][0x3a8] ;  /* 0x0000ea00ff047b82 */ /* 0x000e260000000a00 */
[----:B------:R-:W-:-:S04]  /*0350*/  @!P2 IADD3 R2, PT, PT, -R2, RZ, RZ ;  /* 0x000000ff0202a210 */ /* 0x000fc80007ffe1ff */
[----:B------:R-:W-:-:S04]  /*0360*/  SEL R2, R3, R2, !P1 ;  /* 0x0000000203027207 */ /* 0x000fc80004800000 */
[----:B-----5:R-:W-:Y:S01]  /*0370*/  ISETP.NE.AND P0, PT, R2, R7, PT ;  /* 0x000000070200720c */ /* 0x020fe20003f05270 */
[----:B0-----:R-:W-:-:S04]  /*0380*/  IMAD.WIDE R2, R0, 0x4, R4 ;  /* 0x0000000400027825 */ /* 0x001fc800078e0204 */
[----:B--2---:R-:W-:-:S08]  /*0390*/  FMUL R7, R10, R13 ;  /* 0x0000000d0a077220 */ /* 0x004fd00000400000 */
[----:B---3--:R-:W-:-:S04]  /*03a0*/  @!P0 FADD R14, R14, -1 ;  /* 0xbf8000000e0e8421 */ /* 0x008fc80000000000 */
[----:B------:R-:W-:-:S05]  /*03b0*/  FMUL R7, R14, R7 ;  /* 0x000000070e077220 */ /* 0x000fca0000400000 */
[----:B------:R-:W-:Y:S01]  /*03c0*/  STG.E desc[UR4][R2.64], R7 ;  /* 0x0000000702007986 */ /* 0x000fe2000c101904 */
[----:B------:R-:W-:Y:S05]  /*03d0*/  EXIT ;  /* 0x000000000000794d */ /* 0x000fea0003800000 */
.L_x_2:
        /* <DEDUP_REMOVED lines=10> */
.L_x_6:


//--------------------- .text._Z32softmax_kl_loss_fwd_batch_kernelPKfiiPKiS0_S0_Pf --------------------------
	.section	.text._Z32softmax_kl_loss_fwd_batch_kernelPKfiiPKiS0_S0_Pf,"ax",@progbits
	.align	128
        .global         _Z32softmax_kl_loss_fwd_batch_kernelPKfiiPKiS0_S0_Pf
        .type           _Z32softmax_kl_loss_fwd_batch_kernelPKfiiPKiS0_S0_Pf,@function
        .size           _Z32softmax_kl_loss_fwd_batch_kernelPKfiiPKiS0_S0_Pf,(.L_x_7 - _Z32softmax_kl_loss_fwd_batch_kernelPKfiiPKiS0_S0_Pf)
        .other          _Z32softmax_kl_loss_fwd_batch_kernelPKfiiPKiS0_S0_Pf,@"STO_CUDA_ENTRY STV_DEFAULT"
_Z32softmax_kl_loss_fwd_batch_kernelPKfiiPKiS0_S0_Pf:
.text._Z32softmax_kl_loss_fwd_batch_kernelPKfiiPKiS0_S0_Pf:
        /* <DEDUP_REMOVED lines=13> */
[----:B0-----:R-:W-:-:S07]  /*00d0*/  IMAD.WIDE R4, R0, 0x4, R4 ;  /* 0x0000000400047825 */ /* 0x001fce00078e0204 */
[----:B------:R-:W0:Y:S01]  /*00e0*/  LDC.64 R10, c[0x0][0x3a0] ;  /* 0x0000e800ff0a7b82 */ /* 0x000e220000000a00 */
[----:B-1----:R-:W2:Y:S01]  /*00f0*/  LDG.E R5, desc[UR4][R4.64] ;  /* 0x0000000404057981 */ /* 0x002ea2000c1e1900 */
[----:B----4-:R-:W-:-:S05]  /*0100*/  IMAD.WIDE R8, R0, 0x4, R8 ;  /* 0x0000000400087825 */ /* 0x010fca00078e0208 */
[----:B------:R-:W4:Y:S01]  /*0110*/  LDG.E R13, desc[UR4][R8.64] ;  /* 0x00000004080d7981 */ /* 0x000f22000c1e1900 */
[----:B0-----:R-:W-:-:S04]  /*0120*/  IMAD.WIDE R10, R0, 0x4, R10 ;  /* 0x00000004000a7825 */ /* 0x001fc800078e020a */
[----:B--2---:R-:W-:-:S04]  /*0130*/  IMAD R3, R0, UR6, R5 ;  /* 0x0000000600037c24 */ /* 0x004fc8000f8e0205 */
[----:B---3--:R-:W-:Y:S02]  /*0140*/  IMAD.WIDE R6, R3, 0x4, R6 ;  /* 0x0000000403067825 */ /* 0x008fe400078e0206 */
[----:B------:R-:W2:Y:S04]  /*0150*/  LDG.E R3, desc[UR4][R10.64] ;  /* 0x000000040a037981 */ /* 0x000ea8000c1e1900 */
[----:B------:R0:W3:Y:S02]  /*0160*/  LDG.E R2, desc[UR4][R6.64] ;  /* 0x0000000406027981 */ /* 0x0000e4000c1e1900 */
[----:B0-----:R-:W-:Y:S01]  /*0170*/  HFMA2 R7, -RZ, RZ, 1.5048828125, 33.21875 ;  /* 0x3e055027ff077431 */ /* 0x001fe200000001ff */
[----:B---3--:R-:W-:-:S13]  /*0180*/  FSETP.GEU.AND P0, PT, R2, 1.175494350822287508e-38, PT ;  /* 0x008000000200780b */ /* 0x008fda0003f0e000 */
[----:B------:R-:W-:-:S05]  /*0190*/  @!P0 FMUL R2, R2, 8388608 ;  /* 0x4b00000002028820 */ /* 0x000fca0000400000 */
[----:B------:R-:W-:-:S04]  /*01a0*/  IADD3 R4, PT, PT, R2, -0x3f2aaaab, RZ ;  /* 0xc0d5555502047810 */ /* 0x000fc80007ffe0ff */
[----:B------:R-:W-:-:S04]  /*01b0*/  LOP3.LUT R5, R4, 0xff800000, RZ, 0xc0, !PT ;  /* 0xff80000004057812 */ /* 0x000fc800078ec0ff */
[----:B------:R-:W-:-:S05]  /*01c0*/  IADD3 R4, PT, PT, R2, -R5, RZ ;  /* 0x8000000502047210 */ /* 0x000fca0007ffe0ff */
[----:B------:R-:W-:-:S04]  /*01d0*/  FADD R12, R4, -1 ;  /* 0xbf800000040c7421 */ /* 0x000fc80000000000 */
[----:B------:R-:W-:-:S04]  /*01e0*/  FFMA R7, R12, -R7, 0.14084610342979431152 ;  /* 0x3e1039f60c077423 */ /* 0x000fc80000000807 */
[----:B------:R-:W-:-:S04]  /*01f0*/  FFMA R7, R12, R7, -0.12148627638816833496 ;  /* 0xbdf8cdcc0c077423 */ /* 0x000fc80000000007 */
[----:B------:R-:W-:-:S04]  /*0200*/  FFMA R7, R12, R7, 0.13980610668659210205 ;  /* 0x3e0f29550c077423 */ /* 0x000fc80000000007 */
[----:B------:R-:W-:-:S04]  /*0210*/  FFMA R7, R12, R7, -0.16684235632419586182 ;  /* 0xbe2ad8b90c077423 */ /* 0x000fc80000000007 */
[----:B------:R-:W-:-:S04]  /*0220*/  FFMA R7, R12, R7, 0.20012299716472625732 ;  /* 0x3e4ced0b0c077423 */ /* 0x000fc80000000007 */
[----:B------:R-:W-:Y:S01]  /*0230*/  FFMA R7, R12, R7, -0.24999669194221496582 ;  /* 0xbe7fff220c077423 */ /* 0x000fe20000000007 */
[----:B------:R-:W-:-:S03]  /*0240*/  FSEL R6, RZ, -23, P0 ;  /* 0xc1b80000ff067808 */ /* 0x000fc60000000000 */
[----:B------:R-:W-:Y:S01]  /*0250*/  FFMA R7, R12, R7, 0.33333182334899902344 ;  /* 0x3eaaaa780c077423 */ /* 0x000fe20000000007 */
[----:B------:R-:W-:-:S03]  /*0260*/  ISETP.GT.U32.AND P0, PT, R2, 0x7f7fffff, PT ;  /* 0x7f7fffff0200780c */ /* 0x000fc60003f04070 */
[C---:B------:R-:W-:Y:S01]  /*0270*/  FFMA R9, R12.reuse, R7, -0.5 ;  /* 0xbf0000000c097423 */ /* 0x040fe20000000007 */
[----:B------:R-:W-:Y:S02]  /*0280*/  I2FP.F32.S32 R7, R5 ;  /* 0x0000000500077245 */ /* 0x000fe40000201400 */
[----:B------:R-:W0:Y:S01]  /*0290*/  LDC.64 R4, c[0x0][0x3a8] ;  /* 0x0000ea00ff047b82 */ /* 0x000e220000000a00 */
[C---:B------:R-:W-:Y:S02]  /*02a0*/  FMUL R9, R12.reuse, R9 ;  /* 0x000000090c097220 */ /* 0x040fe40000400000 */
[----:B------:R-:W-:Y:S01]  /*02b0*/  FFMA R6, R7, 1.1920928955078125e-07, R6 ;  /* 0x3400000007067823 */ /* 0x000fe20000000006 */
[----:B------:R-:W-:Y:S01]  /*02c0*/  MOV R7, 0x7f800000 ;  /* 0x7f80000000077802 */ /* 0x000fe20000000f00 */
[----:B------:R-:W-:-:S04]  /*02d0*/  FFMA R9, R12, R9, R12 ;  /* 0x000000090c097223 */ /* 0x000fc8000000000c */
[----:B------:R-:W-:Y:S01]  /*02e0*/  FFMA R6, R6, 0.69314718246459960938, R9 ;  /* 0x3f31721806067823 */ /* 0x000fe20000000009 */
[C---:B------:R-:W-:Y:S01]  /*02f0*/  @P0 FFMA R6, R2.reuse, R7, +INF ;  /* 0x7f80000002060423 */ /* 0x040fe20000000007 */
[----:B------:R-:W-:-:S04]  /*0300*/  FSETP.NEU.AND P0, PT, R2, RZ, PT ;  /* 0x000000ff0200720b */ /* 0x000fc80003f0d000 */
[----:B------:R-:W-:-:S05]  /*0310*/  FSEL R6, -R6, +INF , P0 ;  /* 0x7f80000006067808 */ /* 0x000fca0000000100 */
[----:B----4-:R-:W-:Y:S01]  /*0320*/  FMUL R6, R6, R13 ;  /* 0x0000000d06067220 */ /* 0x010fe20000400000 */
[----:B0-----:R-:W-:-:S04]  /*0330*/  IMAD.WIDE R4, R0, 0x4, R4 ;  /* 0x0000000400047825 */ /* 0x001fc800078e0204 */
[----:B--2---:R-:W-:-:S05]  /*0340*/  FMUL R3, R6, R3 ;  /* 0x0000000306037220 */ /* 0x004fca0000400000 */
[----:B------:R-:W-:Y:S01]  /*0350*/  STG.E desc[UR4][R4.64], R3 ;  /* 0x0000000304007986 */ /* 0x000fe2000c101904 */
[----:B------:R-:W-:Y:S05]  /*0360*/  EXIT ;  /* 0x000000000000794d */ /* 0x000fea0003800000 */
.L_x_3:
        /* <DEDUP_REMOVED lines=9> */
.L_x_7:


//--------------------- .nv.shared.reserved.0     --------------------------
	.section	.nv.shared.reserved.0,"aw",@nobits
	.weak		__nv_reservedSMEM_offset_0_alias
	.size		__nv_reservedSMEM_offset_0_alias, 0, 64
	.other		__nv_reservedSMEM_offset_0_alias,@"STO_CUDA_RESERVED_SHARED STV_DEFAULT"
__nv_reservedSMEM_offset_0_alias:
	.zero		0
	.zero		64


//--------------------- .nv.constant0._Z34softmax_kl_loss_r_fwd_batch_kernelPKfiiPKiS0_Pf --------------------------
	.section	.nv.constant0._Z34softmax_kl_loss_r_fwd_batch_kernelPKfiiPKiS0_Pf,"a",@progbits
	.sectionflags	@""
	.align	4
.nv.constant0._Z34softmax_kl_loss_r_fwd_batch_kernelPKfiiPKiS0_Pf:
	.zero		936


//--------------------- .nv.constant0._Z26softmax_r_fwd_batch_kernelPKfiiS0_Pf --------------------------
	.section	.nv.constant0._Z26softmax_r_fwd_batch_kernelPKfiiS0_Pf,"a",@progbits
	.sectionflags	@""
	.align	4
.nv.constant0._Z26softmax_r_fwd_batch_kernelPKfiiS0_Pf:
	.zero		928


//--------------------- .nv.constant0._Z32softmax_kl_loss_bwd_batch_kernelPKfiiPKiS0_S0_Pf --------------------------
	.section	.nv.constant0._Z32softmax_kl_loss_bwd_batch_kernelPKfiiPKiS0_S0_Pf,"a",@progbits
	.sectionflags	@""
	.align	4
.nv.constant0._Z32softmax_kl_loss_bwd_batch_kernelPKfiiPKiS0_S0_Pf:
	.zero		944


//--------------------- .nv.constant0._Z32softmax_kl_loss_fwd_batch_kernelPKfiiPKiS0_S0_Pf --------------------------
	.section	.nv.constant0._Z32softmax_kl_loss_fwd_batch_kernelPKfiiPKiS0_S0_Pf,"a",@progbits
	.sectionflags	@""
	.align	4
.nv.constant0._Z32softmax_kl_loss_fwd_batch_kernelPKfiiPKiS0_S0_Pf:
	.zero		944


//--------------------- SYMBOLS --------------------------

	.type		.nv.reservedSmem.offset0,@object
	.size		.nv.reservedSmem.offset0,0x4
